//
// Generated by NVIDIA NVVM Compiler
//
// Compiler Build ID: CL-36424714
// Cuda compilation tools, release 13.0, V13.0.88
// Based on NVVM 20.0.0
//

.version 9.0
.target sm_100
.address_size 64

	// .globl	_Z15MatrixMulKernelPfS_S_iii
// _ZZ20TiledMatrixMulKernelPfS_S_iiiE3Mds has been demoted
// _ZZ20TiledMatrixMulKernelPfS_S_iiiE3Nds has been demoted

.visible .entry _Z15MatrixMulKernelPfS_S_iii(
	.param .u64 .ptr .align 1 _Z15MatrixMulKernelPfS_S_iii_param_0,
	.param .u64 .ptr .align 1 _Z15MatrixMulKernelPfS_S_iii_param_1,
	.param .u64 .ptr .align 1 _Z15MatrixMulKernelPfS_S_iii_param_2,
	.param .u32 _Z15MatrixMulKernelPfS_S_iii_param_3,
	.param .u32 _Z15MatrixMulKernelPfS_S_iii_param_4,
	.param .u32 _Z15MatrixMulKernelPfS_S_iii_param_5
)
{
	.reg .pred 	%p<13>;
	.reg .b32 	%r<41>;
	.reg .b32 	%f<68>;
	.reg .b64 	%rd<53>;

	ld.param.u64 	%rd7, [_Z15MatrixMulKernelPfS_S_iii_param_0];
	ld.param.u64 	%rd8, [_Z15MatrixMulKernelPfS_S_iii_param_1];
	ld.param.u64 	%rd6, [_Z15MatrixMulKernelPfS_S_iii_param_2];
	ld.param.u32 	%r20, [_Z15MatrixMulKernelPfS_S_iii_param_3];
	ld.param.u32 	%r18, [_Z15MatrixMulKernelPfS_S_iii_param_4];
	ld.param.u32 	%r19, [_Z15MatrixMulKernelPfS_S_iii_param_5];
	cvta.to.global.u64 	%rd1, %rd8;
	cvta.to.global.u64 	%rd2, %rd7;
	mov.u32 	%r21, %ctaid.x;
	mov.u32 	%r22, %ntid.x;
	mov.u32 	%r23, %tid.x;
	mad.lo.s32 	%r1, %r21, %r22, %r23;
	mov.u32 	%r24, %ctaid.y;
	mov.u32 	%r25, %ntid.y;
	mov.u32 	%r26, %tid.y;
	mad.lo.s32 	%r2, %r24, %r25, %r26;
	setp.ge.s32 	%p1, %r2, %r20;
	setp.ge.s32 	%p2, %r1, %r19;
	or.pred  	%p3, %p1, %p2;
	@%p3 bra 	$L__BB0_14;
	setp.lt.s32 	%p4, %r18, 1;
	mov.f32 	%f67, 0f00000000;
	@%p4 bra 	$L__BB0_13;
	mul.lo.s32 	%r3, %r18, %r2;
	and.b32  	%r4, %r18, 7;
	setp.lt.u32 	%p5, %r18, 8;
	mov.f32 	%f67, 0f00000000;
	mov.b32 	%r39, 0;
	@%p5 bra 	$L__BB0_5;
	and.b32  	%r39, %r18, 2147483640;
	neg.s32 	%r37, %r39;
	shl.b32 	%r7, %r19, 3;
	mul.wide.u32 	%rd9, %r3, 4;
	add.s64 	%rd10, %rd9, %rd2;
	add.s64 	%rd52, %rd10, 16;
	mov.f32 	%f67, 0f00000000;
	mul.wide.s32 	%rd13, %r19, 4;
	mov.u32 	%r36, %r1;
$L__BB0_4:
	.pragma "nounroll";
	ld.global.f32 	%f17, [%rd52+-16];
	mul.wide.s32 	%rd11, %r36, 4;
	add.s64 	%rd12, %rd1, %rd11;
	ld.global.f32 	%f18, [%rd12];
	fma.rn.f32 	%f19, %f17, %f18, %f67;
	ld.global.f32 	%f20, [%rd52+-12];
	add.s64 	%rd14, %rd12, %rd13;
	ld.global.f32 	%f21, [%rd14];
	fma.rn.f32 	%f22, %f20, %f21, %f19;
	ld.global.f32 	%f23, [%rd52+-8];
	add.s64 	%rd15, %rd14, %rd13;
	ld.global.f32 	%f24, [%rd15];
	fma.rn.f32 	%f25, %f23, %f24, %f22;
	ld.global.f32 	%f26, [%rd52+-4];
	add.s64 	%rd16, %rd15, %rd13;
	ld.global.f32 	%f27, [%rd16];
	fma.rn.f32 	%f28, %f26, %f27, %f25;
	ld.global.f32 	%f29, [%rd52];
	add.s64 	%rd17, %rd16, %rd13;
	ld.global.f32 	%f30, [%rd17];
	fma.rn.f32 	%f31, %f29, %f30, %f28;
	ld.global.f32 	%f32, [%rd52+4];
	add.s64 	%rd18, %rd17, %rd13;
	ld.global.f32 	%f33, [%rd18];
	fma.rn.f32 	%f34, %f32, %f33, %f31;
	ld.global.f32 	%f35, [%rd52+8];
	add.s64 	%rd19, %rd18, %rd13;
	ld.global.f32 	%f36, [%rd19];
	fma.rn.f32 	%f37, %f35, %f36, %f34;
	ld.global.f32 	%f38, [%rd52+12];
	add.s64 	%rd20, %rd19, %rd13;
	ld.global.f32 	%f39, [%rd20];
	fma.rn.f32 	%f67, %f38, %f39, %f37;
	add.s32 	%r37, %r37, 8;
	add.s32 	%r36, %r36, %r7;
	add.s64 	%rd52, %rd52, 32;
	setp.ne.s32 	%p6, %r37, 0;
	@%p6 bra 	$L__BB0_4;
$L__BB0_5:
	setp.eq.s32 	%p7, %r4, 0;
	@%p7 bra 	$L__BB0_13;
	and.b32  	%r13, %r18, 3;
	setp.lt.u32 	%p8, %r4, 4;
	@%p8 bra 	$L__BB0_8;
	add.s32 	%r28, %r39, %r3;
	mul.wide.u32 	%rd21, %r28, 4;
	add.s64 	%rd22, %rd2, %rd21;
	ld.global.f32 	%f41, [%rd22];
	mad.lo.s32 	%r29, %r39, %r19, %r1;
	mul.wide.s32 	%rd23, %r29, 4;
	add.s64 	%rd24, %rd1, %rd23;
	ld.global.f32 	%f42, [%rd24];
	fma.rn.f32 	%f43, %f41, %f42, %f67;
	cvt.u64.u32 	%rd25, %r3;
	cvt.u64.u32 	%rd26, %r39;
	add.s64 	%rd27, %rd26, %rd25;
	shl.b64 	%rd28, %rd27, 2;
	add.s64 	%rd29, %rd2, %rd28;
	ld.global.f32 	%f44, [%rd29+4];
	mul.wide.s32 	%rd30, %r19, 4;
	add.s64 	%rd31, %rd24, %rd30;
	ld.global.f32 	%f45, [%rd31];
	fma.rn.f32 	%f46, %f44, %f45, %f43;
	ld.global.f32 	%f47, [%rd29+8];
	add.s64 	%rd32, %rd31, %rd30;
	ld.global.f32 	%f48, [%rd32];
	fma.rn.f32 	%f49, %f47, %f48, %f46;
	ld.global.f32 	%f50, [%rd29+12];
	add.s64 	%rd33, %rd32, %rd30;
	ld.global.f32 	%f51, [%rd33];
	fma.rn.f32 	%f67, %f50, %f51, %f49;
	add.s32 	%r39, %r39, 4;
$L__BB0_8:
	setp.eq.s32 	%p9, %r13, 0;
	@%p9 bra 	$L__BB0_13;
	setp.eq.s32 	%p10, %r13, 1;
	@%p10 bra 	$L__BB0_11;
	add.s32 	%r30, %r39, %r3;
	mul.wide.u32 	%rd34, %r30, 4;
	add.s64 	%rd35, %rd2, %rd34;
	ld.global.f32 	%f53, [%rd35];
	mad.lo.s32 	%r31, %r39, %r19, %r1;
	mul.wide.s32 	%rd36, %r31, 4;
	add.s64 	%rd37, %rd1, %rd36;
	ld.global.f32 	%f54, [%rd37];
	fma.rn.f32 	%f55, %f53, %f54, %f67;
	cvt.u64.u32 	%rd38, %r3;
	cvt.u64.u32 	%rd39, %r39;
	add.s64 	%rd40, %rd39, %rd38;
	shl.b64 	%rd41, %rd40, 2;
	add.s64 	%rd42, %rd2, %rd41;
	ld.global.f32 	%f56, [%rd42+4];
	mul.wide.s32 	%rd43, %r19, 4;
	add.s64 	%rd44, %rd37, %rd43;
	ld.global.f32 	%f57, [%rd44];
	fma.rn.f32 	%f67, %f56, %f57, %f55;
	add.s32 	%r39, %r39, 2;
$L__BB0_11:
	and.b32  	%r32, %r18, 1;
	setp.eq.b32 	%p11, %r32, 1;
	not.pred 	%p12, %p11;
	@%p12 bra 	$L__BB0_13;
	add.s32 	%r33, %r39, %r3;
	mul.wide.u32 	%rd45, %r33, 4;
	add.s64 	%rd46, %rd2, %rd45;
	ld.global.f32 	%f58, [%rd46];
	mad.lo.s32 	%r34, %r39, %r19, %r1;
	mul.wide.s32 	%rd47, %r34, 4;
	add.s64 	%rd48, %rd1, %rd47;
	ld.global.f32 	%f59, [%rd48];
	fma.rn.f32 	%f67, %f58, %f59, %f67;
$L__BB0_13:
	mad.lo.s32 	%r35, %r19, %r2, %r1;
	cvta.to.global.u64 	%rd49, %rd6;
	mul.wide.s32 	%rd50, %r35, 4;
	add.s64 	%rd51, %rd49, %rd50;
	st.global.f32 	[%rd51], %f67;
$L__BB0_14:
	ret;

}
	// .globl	_Z20TiledMatrixMulKernelPfS_S_iii
.visible .entry _Z20TiledMatrixMulKernelPfS_S_iii(
	.param .u64 .ptr .align 1 _Z20TiledMatrixMulKernelPfS_S_iii_param_0,
	.param .u64 .ptr .align 1 _Z20TiledMatrixMulKernelPfS_S_iii_param_1,
	.param .u64 .ptr .align 1 _Z20TiledMatrixMulKernelPfS_S_iii_param_2,
	.param .u32 _Z20TiledMatrixMulKernelPfS_S_iii_param_3,
	.param .u32 _Z20TiledMatrixMulKernelPfS_S_iii_param_4,
	.param .u32 _Z20TiledMatrixMulKernelPfS_S_iii_param_5
)
{
	.reg .pred 	%p<12>;
	.reg .b32 	%r<43>;
	.reg .b32 	%f<207>;
	.reg .b64 	%rd<13>;
	// demoted variable
	.shared .align 4 .b8 _ZZ20TiledMatrixMulKernelPfS_S_iiiE3Mds[16384];
	// demoted variable
	.shared .align 4 .b8 _ZZ20TiledMatrixMulKernelPfS_S_iiiE3Nds[16384];
	ld.param.u64 	%rd4, [_Z20TiledMatrixMulKernelPfS_S_iii_param_0];
	ld.param.u64 	%rd5, [_Z20TiledMatrixMulKernelPfS_S_iii_param_1];
	ld.param.u64 	%rd6, [_Z20TiledMatrixMulKernelPfS_S_iii_param_2];
	ld.param.u32 	%r24, [_Z20TiledMatrixMulKernelPfS_S_iii_param_3];
	ld.param.u32 	%r25, [_Z20TiledMatrixMulKernelPfS_S_iii_param_4];
	ld.param.u32 	%r26, [_Z20TiledMatrixMulKernelPfS_S_iii_param_5];
	mov.u32 	%r27, %ctaid.y;
	mov.u32 	%r28, %ctaid.x;
	mov.u32 	%r40, %tid.y;
	mov.u32 	%r38, %tid.x;
	shl.b32 	%r29, %r27, 6;
	add.s32 	%r3, %r29, %r40;
	shl.b32 	%r4, %r28, 6;
	add.s32 	%r5, %r4, %r38;
	setp.lt.s32 	%p1, %r25, 1;
	mov.f32 	%f206, 0f00000000;
	@%p1 bra 	$L__BB1_7;
	add.s32 	%r30, %r25, 63;
	shr.u32 	%r31, %r30, 6;
	shl.b32 	%r32, %r40, 8;
	mov.u32 	%r33, _ZZ20TiledMatrixMulKernelPfS_S_iiiE3Mds;
	add.s32 	%r6, %r33, %r32;
	shl.b32 	%r34, %r38, 2;
	add.s32 	%r7, %r6, %r34;
	mov.u32 	%r35, _ZZ20TiledMatrixMulKernelPfS_S_iiiE3Nds;
	add.s32 	%r9, %r35, %r34;
	add.s32 	%r8, %r9, %r32;
	neg.s32 	%r42, %r31;
	mad.lo.s32 	%r36, %r40, %r26, %r38;
	add.s32 	%r41, %r36, %r4;
	shl.b32 	%r12, %r26, 6;
	mad.lo.s32 	%r39, %r25, %r3, %r38;
	cvta.to.global.u64 	%rd1, %rd4;
	cvta.to.global.u64 	%rd2, %rd5;
	mov.f32 	%f206, 0f00000000;
$L__BB1_2:
	setp.ge.s32 	%p2, %r3, %r24;
	mul.wide.s32 	%rd7, %r39, 4;
	add.s64 	%rd3, %rd1, %rd7;
	setp.ge.s32 	%p3, %r38, %r25;
	mov.f32 	%f204, 0f00000000;
	or.pred  	%p4, %p2, %p3;
	@%p4 bra 	$L__BB1_4;
	ld.global.f32 	%f204, [%rd3];
$L__BB1_4:
	setp.ge.s32 	%p5, %r5, %r26;
	st.shared.f32 	[%r7], %f204;
	setp.ge.s32 	%p6, %r40, %r25;
	mov.f32 	%f205, 0f00000000;
	or.pred  	%p7, %p6, %p5;
	@%p7 bra 	$L__BB1_6;
	mul.wide.s32 	%rd8, %r41, 4;
	add.s64 	%rd9, %rd2, %rd8;
	ld.global.f32 	%f205, [%rd9];
$L__BB1_6:
	st.shared.f32 	[%r8], %f205;
	bar.sync 	0;
	ld.shared.f32 	%f12, [%r6];
	ld.shared.f32 	%f13, [%r9];
	fma.rn.f32 	%f14, %f12, %f13, %f206;
	ld.shared.f32 	%f15, [%r6+4];
	ld.shared.f32 	%f16, [%r9+256];
	fma.rn.f32 	%f17, %f15, %f16, %f14;
	ld.shared.f32 	%f18, [%r6+8];
	ld.shared.f32 	%f19, [%r9+512];
	fma.rn.f32 	%f20, %f18, %f19, %f17;
	ld.shared.f32 	%f21, [%r6+12];
	ld.shared.f32 	%f22, [%r9+768];
	fma.rn.f32 	%f23, %f21, %f22, %f20;
	ld.shared.f32 	%f24, [%r6+16];
	ld.shared.f32 	%f25, [%r9+1024];
	fma.rn.f32 	%f26, %f24, %f25, %f23;
	ld.shared.f32 	%f27, [%r6+20];
	ld.shared.f32 	%f28, [%r9+1280];
	fma.rn.f32 	%f29, %f27, %f28, %f26;
	ld.shared.f32 	%f30, [%r6+24];
	ld.shared.f32 	%f31, [%r9+1536];
	fma.rn.f32 	%f32, %f30, %f31, %f29;
	ld.shared.f32 	%f33, [%r6+28];
	ld.shared.f32 	%f34, [%r9+1792];
	fma.rn.f32 	%f35, %f33, %f34, %f32;
	ld.shared.f32 	%f36, [%r6+32];
	ld.shared.f32 	%f37, [%r9+2048];
	fma.rn.f32 	%f38, %f36, %f37, %f35;
	ld.shared.f32 	%f39, [%r6+36];
	ld.shared.f32 	%f40, [%r9+2304];
	fma.rn.f32 	%f41, %f39, %f40, %f38;
	ld.shared.f32 	%f42, [%r6+40];
	ld.shared.f32 	%f43, [%r9+2560];
	fma.rn.f32 	%f44, %f42, %f43, %f41;
	ld.shared.f32 	%f45, [%r6+44];
	ld.shared.f32 	%f46, [%r9+2816];
	fma.rn.f32 	%f47, %f45, %f46, %f44;
	ld.shared.f32 	%f48, [%r6+48];
	ld.shared.f32 	%f49, [%r9+3072];
	fma.rn.f32 	%f50, %f48, %f49, %f47;
	ld.shared.f32 	%f51, [%r6+52];
	ld.shared.f32 	%f52, [%r9+3328];
	fma.rn.f32 	%f53, %f51, %f52, %f50;
	ld.shared.f32 	%f54, [%r6+56];
	ld.shared.f32 	%f55, [%r9+3584];
	fma.rn.f32 	%f56, %f54, %f55, %f53;
	ld.shared.f32 	%f57, [%r6+60];
	ld.shared.f32 	%f58, [%r9+3840];
	fma.rn.f32 	%f59, %f57, %f58, %f56;
	ld.shared.f32 	%f60, [%r6+64];
	ld.shared.f32 	%f61, [%r9+4096];
	fma.rn.f32 	%f62, %f60, %f61, %f59;
	ld.shared.f32 	%f63, [%r6+68];
	ld.shared.f32 	%f64, [%r9+4352];
	fma.rn.f32 	%f65, %f63, %f64, %f62;
	ld.shared.f32 	%f66, [%r6+72];
	ld.shared.f32 	%f67, [%r9+4608];
	fma.rn.f32 	%f68, %f66, %f67, %f65;
	ld.shared.f32 	%f69, [%r6+76];
	ld.shared.f32 	%f70, [%r9+4864];
	fma.rn.f32 	%f71, %f69, %f70, %f68;
	ld.shared.f32 	%f72, [%r6+80];
	ld.shared.f32 	%f73, [%r9+5120];
	fma.rn.f32 	%f74, %f72, %f73, %f71;
	ld.shared.f32 	%f75, [%r6+84];
	ld.shared.f32 	%f76, [%r9+5376];
	fma.rn.f32 	%f77, %f75, %f76, %f74;
	ld.shared.f32 	%f78, [%r6+88];
	ld.shared.f32 	%f79, [%r9+5632];
	fma.rn.f32 	%f80, %f78, %f79, %f77;
	ld.shared.f32 	%f81, [%r6+92];
	ld.shared.f32 	%f82, [%r9+5888];
	fma.rn.f32 	%f83, %f81, %f82, %f80;
	ld.shared.f32 	%f84, [%r6+96];
	ld.shared.f32 	%f85, [%r9+6144];
	fma.rn.f32 	%f86, %f84, %f85, %f83;
	ld.shared.f32 	%f87, [%r6+100];
	ld.shared.f32 	%f88, [%r9+6400];
	fma.rn.f32 	%f89, %f87, %f88, %f86;
	ld.shared.f32 	%f90, [%r6+104];
	ld.shared.f32 	%f91, [%r9+6656];
	fma.rn.f32 	%f92, %f90, %f91, %f89;
	ld.shared.f32 	%f93, [%r6+108];
	ld.shared.f32 	%f94, [%r9+6912];
	fma.rn.f32 	%f95, %f93, %f94, %f92;
	ld.shared.f32 	%f96, [%r6+112];
	ld.shared.f32 	%f97, [%r9+7168];
	fma.rn.f32 	%f98, %f96, %f97, %f95;
	ld.shared.f32 	%f99, [%r6+116];
	ld.shared.f32 	%f100, [%r9+7424];
	fma.rn.f32 	%f101, %f99, %f100, %f98;
	ld.shared.f32 	%f102, [%r6+120];
	ld.shared.f32 	%f103, [%r9+7680];
	fma.rn.f32 	%f104, %f102, %f103, %f101;
	ld.shared.f32 	%f105, [%r6+124];
	ld.shared.f32 	%f106, [%r9+7936];
	fma.rn.f32 	%f107, %f105, %f106, %f104;
	ld.shared.f32 	%f108, [%r6+128];
	ld.shared.f32 	%f109, [%r9+8192];
	fma.rn.f32 	%f110, %f108, %f109, %f107;
	ld.shared.f32 	%f111, [%r6+132];
	ld.shared.f32 	%f112, [%r9+8448];
	fma.rn.f32 	%f113, %f111, %f112, %f110;
	ld.shared.f32 	%f114, [%r6+136];
	ld.shared.f32 	%f115, [%r9+8704];
	fma.rn.f32 	%f116, %f114, %f115, %f113;
	ld.shared.f32 	%f117, [%r6+140];
	ld.shared.f32 	%f118, [%r9+8960];
	fma.rn.f32 	%f119, %f117, %f118, %f116;
	ld.shared.f32 	%f120, [%r6+144];
	ld.shared.f32 	%f121, [%r9+9216];
	fma.rn.f32 	%f122, %f120, %f121, %f119;
	ld.shared.f32 	%f123, [%r6+148];
	ld.shared.f32 	%f124, [%r9+9472];
	fma.rn.f32 	%f125, %f123, %f124, %f122;
	ld.shared.f32 	%f126, [%r6+152];
	ld.shared.f32 	%f127, [%r9+9728];
	fma.rn.f32 	%f128, %f126, %f127, %f125;
	ld.shared.f32 	%f129, [%r6+156];
	ld.shared.f32 	%f130, [%r9+9984];
	fma.rn.f32 	%f131, %f129, %f130, %f128;
	ld.shared.f32 	%f132, [%r6+160];
	ld.shared.f32 	%f133, [%r9+10240];
	fma.rn.f32 	%f134, %f132, %f133, %f131;
	ld.shared.f32 	%f135, [%r6+164];
	ld.shared.f32 	%f136, [%r9+10496];
	fma.rn.f32 	%f137, %f135, %f136, %f134;
	ld.shared.f32 	%f138, [%r6+168];
	ld.shared.f32 	%f139, [%r9+10752];
	fma.rn.f32 	%f140, %f138, %f139, %f137;
	ld.shared.f32 	%f141, [%r6+172];
	ld.shared.f32 	%f142, [%r9+11008];
	fma.rn.f32 	%f143, %f141, %f142, %f140;
	ld.shared.f32 	%f144, [%r6+176];
	ld.shared.f32 	%f145, [%r9+11264];
	fma.rn.f32 	%f146, %f144, %f145, %f143;
	ld.shared.f32 	%f147, [%r6+180];
	ld.shared.f32 	%f148, [%r9+11520];
	fma.rn.f32 	%f149, %f147, %f148, %f146;
	ld.shared.f32 	%f150, [%r6+184];
	ld.shared.f32 	%f151, [%r9+11776];
	fma.rn.f32 	%f152, %f150, %f151, %f149;
	ld.shared.f32 	%f153, [%r6+188];
	ld.shared.f32 	%f154, [%r9+12032];
	fma.rn.f32 	%f155, %f153, %f154, %f152;
	ld.shared.f32 	%f156, [%r6+192];
	ld.shared.f32 	%f157, [%r9+12288];
	fma.rn.f32 	%f158, %f156, %f157, %f155;
	ld.shared.f32 	%f159, [%r6+196];
	ld.shared.f32 	%f160, [%r9+12544];
	fma.rn.f32 	%f161, %f159, %f160, %f158;
	ld.shared.f32 	%f162, [%r6+200];
	ld.shared.f32 	%f163, [%r9+12800];
	fma.rn.f32 	%f164, %f162, %f163, %f161;
	ld.shared.f32 	%f165, [%r6+204];
	ld.shared.f32 	%f166, [%r9+13056];
	fma.rn.f32 	%f167, %f165, %f166, %f164;
	ld.shared.f32 	%f168, [%r6+208];
	ld.shared.f32 	%f169, [%r9+13312];
	fma.rn.f32 	%f170, %f168, %f169, %f167;
	ld.shared.f32 	%f171, [%r6+212];
	ld.shared.f32 	%f172, [%r9+13568];
	fma.rn.f32 	%f173, %f171, %f172, %f170;
	ld.shared.f32 	%f174, [%r6+216];
	ld.shared.f32 	%f175, [%r9+13824];
	fma.rn.f32 	%f176, %f174, %f175, %f173;
	ld.shared.f32 	%f177, [%r6+220];
	ld.shared.f32 	%f178, [%r9+14080];
	fma.rn.f32 	%f179, %f177, %f178, %f176;
	ld.shared.f32 	%f180, [%r6+224];
	ld.shared.f32 	%f181, [%r9+14336];
	fma.rn.f32 	%f182, %f180, %f181, %f179;
	ld.shared.f32 	%f183, [%r6+228];
	ld.shared.f32 	%f184, [%r9+14592];
	fma.rn.f32 	%f185, %f183, %f184, %f182;
	ld.shared.f32 	%f186, [%r6+232];
	ld.shared.f32 	%f187, [%r9+14848];
	fma.rn.f32 	%f188, %f186, %f187, %f185;
	ld.shared.f32 	%f189, [%r6+236];
	ld.shared.f32 	%f190, [%r9+15104];
	fma.rn.f32 	%f191, %f189, %f190, %f188;
	ld.shared.f32 	%f192, [%r6+240];
	ld.shared.f32 	%f193, [%r9+15360];
	fma.rn.f32 	%f194, %f192, %f193, %f191;
	ld.shared.f32 	%f195, [%r6+244];
	ld.shared.f32 	%f196, [%r9+15616];
	fma.rn.f32 	%f197, %f195, %f196, %f194;
	ld.shared.f32 	%f198, [%r6+248];
	ld.shared.f32 	%f199, [%r9+15872];
	fma.rn.f32 	%f200, %f198, %f199, %f197;
	ld.shared.f32 	%f201, [%r6+252];
	ld.shared.f32 	%f202, [%r9+16128];
	fma.rn.f32 	%f206, %f201, %f202, %f200;
	bar.sync 	0;
	add.s32 	%r42, %r42, 1;
	setp.ne.s32 	%p8, %r42, 0;
	add.s32 	%r41, %r41, %r12;
	add.s32 	%r40, %r40, 64;
	add.s32 	%r39, %r39, 64;
	add.s32 	%r38, %r38, 64;
	@%p8 bra 	$L__BB1_2;
$L__BB1_7:
	setp.ge.s32 	%p9, %r3, %r24;
	setp.ge.s32 	%p10, %r5, %r26;
	or.pred  	%p11, %p9, %p10;
	@%p11 bra 	$L__BB1_9;
	mad.lo.s32 	%r37, %r26, %r3, %r5;
	cvta.to.global.u64 	%rd10, %rd6;
	mul.wide.u32 	%rd11, %r37, 4;
	add.s64 	%rd12, %rd10, %rd11;
	st.global.f32 	[%rd12], %f206;
$L__BB1_9:
	ret;

}


// ===== COMPILED SASS (sm_100) =====

	.target	sm_100

	.elftype	@"ET_EXEC"


//--------------------- .note.nv.tkinfo           --------------------------
	.section	.note.nv.tkinfo,"",@"SHT_NOTE"
	.sectionflags	@"SHF_NOTE_NV_TKINFO"
	.tkinfo
        /*0018*/ 	.word	0x00000002
        /*0030*/ 	.string	""
        /*0030*/ 	.string	"ptxas"
        /*0030*/ 	.string	"Cuda compilation tools, release 13.0, V13.0.88"
        /*0030*/ 	.string	"Build cuda_13.0.r13.0/compiler.36424714_0"
        /*0030*/ 	.string	"-arch sm_100 -m 64 "



//--------------------- .note.nv.cuinfo           --------------------------
	.section	.note.nv.cuinfo,"",@"SHT_NOTE"
	.sectionflags	@"SHF_NOTE_NV_CUINFO"
        /*0018*/ 	.short	0x0002
        /*001a*/ 	.short	0x0064
        /*001c*/ 	.short	0x0082
	.zero		2


//--------------------- .nv.info                  --------------------------
	.section	.nv.info,"",@"SHT_CUDA_INFO"
	.align	4


	//----- nvinfo : EIATTR_REGCOUNT
	.align		4
        /*0000*/ 	.byte	0x04, 0x2f
        /*0002*/ 	.short	(.L_1 - .L_0)
	.align		4
.L_0:
        /*0004*/ 	.word	index@(_Z15MatrixMulKernelPfS_S_iii)
        /*0008*/ 	.word	0x00000020


	//----- nvinfo : EIATTR_FRAME_SIZE
	.align		4
.L_1:
        /*000c*/ 	.byte	0x04, 0x11
        /*000e*/ 	.short	(.L_3 - .L_2)
	.align		4
.L_2:
        /*0010*/ 	.word	index@(_Z15MatrixMulKernelPfS_S_iii)
        /*0014*/ 	.word	0x00000000


	//----- nvinfo : EIATTR_REGCOUNT
	.align		4
.L_3:
        /*0018*/ 	.byte	0x04, 0x2f
        /*001a*/ 	.short	(.L_5 - .L_4)
	.align		4
.L_4:
        /*001c*/ 	.word	index@(_Z20TiledMatrixMulKernelPfS_S_iii)
        /*0020*/ 	.word	0x00000020


	//----- nvinfo : EIATTR_FRAME_SIZE
	.align		4
.L_5:
        /*0024*/ 	.byte	0x04, 0x11
        /*0026*/ 	.short	(.L_7 - .L_6)
	.align		4
.L_6:
        /*0028*/ 	.word	index@(_Z20TiledMatrixMulKernelPfS_S_iii)
        /*002c*/ 	.word	0x00000000


	//----- nvinfo : EIATTR_MIN_STACK_SIZE
	.align		4
.L_7:
        /*0030*/ 	.byte	0x04, 0x12
        /*0032*/ 	.short	(.L_9 - .L_8)
	.align		4
.L_8:
        /*0034*/ 	.word	index@(_Z20TiledMatrixMulKernelPfS_S_iii)
        /*0038*/ 	.word	0x00000000


	//----- nvinfo : EIATTR_MIN_STACK_SIZE
	.align		4
.L_9:
        /*003c*/ 	.byte	0x04, 0x12
        /*003e*/ 	.short	(.L_11 - .L_10)
	.align		4
.L_10:
        /*0040*/ 	.word	index@(_Z15MatrixMulKernelPfS_S_iii)
        /*0044*/ 	.word	0x00000000
.L_11:


//--------------------- .nv.compat                --------------------------
	.section	.nv.compat,"",@"SHT_CUDA_COMPAT_INFO"
	.align	4
        /*0000*/ 	.byte	0x02, 0x09, 0x00, 0x00, 0x02, 0x02, 0x01, 0x00, 0x02, 0x05, 0x05, 0x00, 0x03, 0x07, 0x01, 0x01
        /*0010*/ 	.byte	0x02, 0x03, 0x00, 0x00, 0x02, 0x06, 0x01, 0x00, 0x04, 0x0b, 0x08, 0x00, 0x09, 0x00, 0x00, 0x00
        /*0020*/ 	.byte	0x00, 0x00, 0x00, 0x00


//--------------------- .nv.info._Z20TiledMatrixMulKernelPfS_S_iii --------------------------
	.section	.nv.info._Z20TiledMatrixMulKernelPfS_S_iii,"",@"SHT_CUDA_INFO"
	.sectionflags	@""
	.align	4


	//----- nvinfo : EIATTR_CUDA_API_VERSION
	.align		4
        /*0000*/ 	.byte	0x04, 0x37
        /*0002*/ 	.short	(.L_13 - .L_12)
.L_12:
        /*0004*/ 	.word	0x00000082


	//----- nvinfo : EIATTR_KPARAM_INFO
	.align		4
.L_13:
        /*0008*/ 	.byte	0x04, 0x17
        /*000a*/ 	.short	(.L_15 - .L_14)
.L_14:
        /*000c*/ 	.word	0x00000000
        /*0010*/ 	.short	0x0005
        /*0012*/ 	.short	0x0020
        /*0014*/ 	.byte	0x00, 0xf0, 0x11, 0x00


	//----- nvinfo : EIATTR_KPARAM_INFO
	.align		4
.L_15:
        /*0018*/ 	.byte	0x04, 0x17
        /*001a*/ 	.short	(.L_17 - .L_16)
.L_16:
        /*001c*/ 	.word	0x00000000
        /*0020*/ 	.short	0x0004
        /*0022*/ 	.short	0x001c
        /*0024*/ 	.byte	0x00, 0xf0, 0x11, 0x00


	//----- nvinfo : EIATTR_KPARAM_INFO
	.align		4
.L_17:
        /*0028*/ 	.byte	0x04, 0x17
        /*002a*/ 	.short	(.L_19 - .L_18)
.L_18:
        /*002c*/ 	.word	0x00000000
        /*0030*/ 	.short	0x0003
        /*0032*/ 	.short	0x0018
        /*0034*/ 	.byte	0x00, 0xf0, 0x11, 0x00


	//----- nvinfo : EIATTR_KPARAM_INFO
	.align		4
.L_19:
        /*0038*/ 	.byte	0x04, 0x17
        /*003a*/ 	.short	(.L_21 - .L_20)
.L_20:
        /*003c*/ 	.word	0x00000000
        /*0040*/ 	.short	0x0002
        /*0042*/ 	.short	0x0010
        /*0044*/ 	.byte	0x00, 0xf5, 0x21, 0x00


	//----- nvinfo : EIATTR_KPARAM_INFO
	.align		4
.L_21:
        /*0048*/ 	.byte	0x04, 0x17
        /*004a*/ 	.short	(.L_23 - .L_22)
.L_22:
        /*004c*/ 	.word	0x00000000
        /*0050*/ 	.short	0x0001
        /*0052*/ 	.short	0x0008
        /*0054*/ 	.byte	0x00, 0xf5, 0x21, 0x00


	//----- nvinfo : EIATTR_KPARAM_INFO
	.align		4
.L_23:
        /*0058*/ 	.byte	0x04, 0x17
        /*005a*/ 	.short	(.L_25 - .L_24)
.L_24:
        /*005c*/ 	.word	0x00000000
        /*0060*/ 	.short	0x0000
        /*0062*/ 	.short	0x0000
        /*0064*/ 	.byte	0x00, 0xf5, 0x21, 0x00


	//----- nvinfo : EIATTR_SPARSE_MMA_MASK
	.align		4
.L_25:
        /*0068*/ 	.byte	0x03, 0x50
        /*006a*/ 	.short	0x0000


	//----- nvinfo : EIATTR_MAXREG_COUNT
	.align		4
        /*006c*/ 	.byte	0x03, 0x1b
        /*006e*/ 	.short	0x00ff


	//----- nvinfo : EIATTR_NUM_BARRIERS
	.align		4
        /*0070*/ 	.byte	0x02, 0x4c
        /*0072*/ 	.byte	0x01
	.zero		1


	//----- nvinfo : EIATTR_MERCURY_ISA_VERSION
	.align		4
        /*0074*/ 	.byte	0x03, 0x5f
        /*0076*/ 	.short	0x0101


	//----- nvinfo : EIATTR_VRC_CTA_INIT_COUNT
	.align		4
        /*0078*/ 	.byte	0x02, 0x4a
	.zero		1
	.zero		1


	//----- nvinfo : EIATTR_EXIT_INSTR_OFFSETS
	.align		4
        /*007c*/ 	.byte	0x04, 0x1c
        /*007e*/ 	.short	(.L_27 - .L_26)


	//   ....[0]....
.L_26:
        /*0080*/ 	.word	0x00000ca0


	//   ....[1]....
        /*0084*/ 	.word	0x00000cf0


	//----- nvinfo : EIATTR_CBANK_PARAM_SIZE
	.align		4
.L_27:
        /*0088*/ 	.byte	0x03, 0x19
        /*008a*/ 	.short	0x0024


	//----- nvinfo : EIATTR_PARAM_CBANK
	.align		4
        /*008c*/ 	.byte	0x04, 0x0a
        /*008e*/ 	.short	(.L_29 - .L_28)
	.align		4
.L_28:
        /*0090*/ 	.word	index@(.nv.constant0._Z20TiledMatrixMulKernelPfS_S_iii)
        /*0094*/ 	.short	0x0380
        /*0096*/ 	.short	0x0024


	//----- nvinfo : EIATTR_SW_WAR
	.align		4
.L_29:
        /*0098*/ 	.byte	0x04, 0x36
        /*009a*/ 	.short	(.L_31 - .L_30)
.L_30:
        /*009c*/ 	.word	0x00000008
.L_31:


//--------------------- .nv.info._Z15MatrixMulKernelPfS_S_iii --------------------------
	.section	.nv.info._Z15MatrixMulKernelPfS_S_iii,"",@"SHT_CUDA_INFO"
	.sectionflags	@""
	.align	4


	//----- nvinfo : EIATTR_CUDA_API_VERSION
	.align		4
        /*0000*/ 	.byte	0x04, 0x37
        /*0002*/ 	.short	(.L_33 - .L_32)
.L_32:
        /*0004*/ 	.word	0x00000082


	//----- nvinfo : EIATTR_KPARAM_INFO
	.align		4
.L_33:
        /*0008*/ 	.byte	0x04, 0x17
        /*000a*/ 	.short	(.L_35 - .L_34)
.L_34:
        /*000c*/ 	.word	0x00000000
        /*0010*/ 	.short	0x0005
        /*0012*/ 	.short	0x0020
        /*0014*/ 	.byte	0x00, 0xf0, 0x11, 0x00


	//----- nvinfo : EIATTR_KPARAM_INFO
	.align		4
.L_35:
        /*0018*/ 	.byte	0x04, 0x17
        /*001a*/ 	.short	(.L_37 - .L_36)
.L_36:
        /*001c*/ 	.word	0x00000000
        /*0020*/ 	.short	0x0004
        /*0022*/ 	.short	0x001c
        /*0024*/ 	.byte	0x00, 0xf0, 0x11, 0x00


	//----- nvinfo : EIATTR_KPARAM_INFO
	.align		4
.L_37:
        /*0028*/ 	.byte	0x04, 0x17
        /*002a*/ 	.short	(.L_39 - .L_38)
.L_38:
        /*002c*/ 	.word	0x00000000
        /*0030*/ 	.short	0x0003
        /*0032*/ 	.short	0x0018
        /*0034*/ 	.byte	0x00, 0xf0, 0x11, 0x00


	//----- nvinfo : EIATTR_KPARAM_INFO
	.align		4
.L_39:
        /*0038*/ 	.byte	0x04, 0x17
        /*003a*/ 	.short	(.L_41 - .L_40)
.L_40:
        /*003c*/ 	.word	0x00000000
        /*0040*/ 	.short	0x0002
        /*0042*/ 	.short	0x0010
        /*0044*/ 	.byte	0x00, 0xf5, 0x21, 0x00


	//----- nvinfo : EIATTR_KPARAM_INFO
	.align		4
.L_41:
        /*0048*/ 	.byte	0x04, 0x17
        /*004a*/ 	.short	(.L_43 - .L_42)
.L_42:
        /*004c*/ 	.word	0x00000000
        /*0050*/ 	.short	0x0001
        /*0052*/ 	.short	0x0008
        /*0054*/ 	.byte	0x00, 0xf5, 0x21, 0x00


	//----- nvinfo : EIATTR_KPARAM_INFO
	.align		4
.L_43:
        /*0058*/ 	.byte	0x04, 0x17
        /*005a*/ 	.short	(.L_45 - .L_44)
.L_44:
        /*005c*/ 	.word	0x00000000
        /*0060*/ 	.short	0x0000
        /*0062*/ 	.short	0x0000
        /*0064*/ 	.byte	0x00, 0xf5, 0x21, 0x00


	//----- nvinfo : EIATTR_SPARSE_MMA_MASK
	.align		4
.L_45:
        /*0068*/ 	.byte	0x03, 0x50
        /*006a*/ 	.short	0x0000


	//----- nvinfo : EIATTR_MAXREG_COUNT
	.align		4
        /*006c*/ 	.byte	0x03, 0x1b
        /*006e*/ 	.short	0x00ff


	//----- nvinfo : EIATTR_MERCURY_ISA_VERSION
	.align		4
        /*0070*/ 	.byte	0x03, 0x5f
        /*0072*/ 	.short	0x0101


	//----- nvinfo : EIATTR_VRC_CTA_INIT_COUNT
	.align		4
        /*0074*/ 	.byte	0x02, 0x4a
	.zero		1
	.zero		1


	//----- nvinfo : EIATTR_EXIT_INSTR_OFFSETS
	.align		4
        /*0078*/ 	.byte	0x04, 0x1c
        /*007a*/ 	.short	(.L_47 - .L_46)


	//   ....[0]....
.L_46:
        /*007c*/ 	.word	0x000000d0


	//   ....[1]....
        /*0080*/ 	.word	0x000008f0


	//----- nvinfo : EIATTR_CBANK_PARAM_SIZE
	.align		4
.L_47:
        /*0084*/ 	.byte	0x03, 0x19
        /*0086*/ 	.short	0x0024


	//----- nvinfo : EIATTR_PARAM_CBANK
	.align		4
        /*0088*/ 	.byte	0x04, 0x0a
        /*008a*/ 	.short	(.L_49 - .L_48)
	.align		4
.L_48:
        /*008c*/ 	.word	index@(.nv.constant0._Z15MatrixMulKernelPfS_S_iii)
        /*0090*/ 	.short	0x0380
        /*0092*/ 	.short	0x0024


	//----- nvinfo : EIATTR_SW_WAR
	.align		4
.L_49:
        /*0094*/ 	.byte	0x04, 0x36
        /*0096*/ 	.short	(.L_51 - .L_50)
.L_50:
        /*0098*/ 	.word	0x00000008
.L_51:


//--------------------- .nv.callgraph             --------------------------
	.section	.nv.callgraph,"",@"SHT_CUDA_CALLGRAPH"
	.align	4
	.sectionentsize	8
	.align		4
        /*0000*/ 	.word	0x00000000
	.align		4
        /*0004*/ 	.word	0xffffffff
	.align		4
        /*0008*/ 	.word	0x00000000
	.align		4
        /*000c*/ 	.word	0xfffffffe
	.align		4
        /*0010*/ 	.word	0x00000000
	.align		4
        /*0014*/ 	.word	0xfffffffd
	.align		4
        /*0018*/ 	.word	0x00000000
	.align		4
        /*001c*/ 	.word	0xfffffffc


//--------------------- .text._Z20TiledMatrixMulKernelPfS_S_iii --------------------------
	.section	.text._Z20TiledMatrixMulKernelPfS_S_iii,"ax",@progbits
	.align	128
        .global         _Z20TiledMatrixMulKernelPfS_S_iii
        .type           _Z20TiledMatrixMulKernelPfS_S_iii,@function
        .size           _Z20TiledMatrixMulKernelPfS_S_iii,(.L_x_8 - _Z20TiledMatrixMulKernelPfS_S_iii)
        .other          _Z20TiledMatrixMulKernelPfS_S_iii,@"STO_CUDA_ENTRY STV_DEFAULT"
_Z20TiledMatrixMulKernelPfS_S_iii:
.text._Z20TiledMatrixMulKernelPfS_S_iii:
[----:B------:R-:W-:Y:S01]  /*0000*/  LDC R1, c[0x0][0x37c] ;  /* 0x0000df00ff017b82 */ /* 0x000fe20000000800 */
[----:B------:R-:W0:Y:S01]  /*0010*/  S2R R18, SR_CTAID.Y ;  /* 0x0000000000127919 */ /* 0x000e220000002600 */
[----:B------:R-:W1:Y:S01]  /*0020*/  LDCU UR10, c[0x0][0x39c] ;  /* 0x00007380ff0a77ac */ /* 0x000e620008000800 */
[----:B------:R-:W-:Y:S01]  /*0030*/  HFMA2 R23, -RZ, RZ, 0, 0 ;  /* 0x00000000ff177431 */ /* 0x000fe200000001ff */
[----:B------:R-:W0:Y:S01]  /*0040*/  S2R R17, SR_TID.Y ;  /* 0x0000000000117919 */ /* 0x000e220000002200 */
[----:B------:R-:W2:Y:S01]  /*0050*/  LDCU UR14, c[0x0][0x3a0] ;  /* 0x00007400ff0e77ac */ /* 0x000ea20008000800 */
[----:B------:R-:W3:Y:S01]  /*0060*/  S2R R2, SR_CTAID.X ;  /* 0x0000000000027919 */ /* 0x000ee20000002500 */
[----:B------:R-:W4:Y:S01]  /*0070*/  LDCU.64 UR8, c[0x0][0x358] ;  /* 0x00006b00ff0877ac */ /* 0x000f220008000a00 */
[----:B------:R-:W3:Y:S01]  /*0080*/  S2R R16, SR_TID.X ;  /* 0x0000000000107919 */ /* 0x000ee20000002100 */
[----:B-1----:R-:W-:Y:S01]  /*0090*/  UISETP.GE.AND UP0, UPT, UR10, 0x1, UPT ;  /* 0x000000010a00788c */ /* 0x002fe2000bf06270 */
[----:B0-----:R-:W-:-:S02]  /*00a0*/  LEA R18, R18, R17, 0x6 ;  /* 0x0000001112127211 */ /* 0x001fc400078e30ff */
[----:B---3--:R-:W-:-:S06]  /*00b0*/  LEA R19, R2, R16, 0x6 ;  /* 0x0000001002137211 */ /* 0x008fcc00078e30ff */
[----:B--2-4-:R-:W-:Y:S05]  /*00c0*/  BRA.U !UP0, `(.L_x_0) ;  /* 0x0000000908e87547 */ /* 0x014fea000b800000 */
[----:B------:R-:W0:Y:S01]  /*00d0*/  S2UR UR7, SR_CgaCtaId ;  /* 0x00000000000779c3 */ /* 0x000e220000008800 */
[----:B------:R-:W1:Y:S01]  /*00e0*/  LDCU UR11, c[0x0][0x3a0] ;  /* 0x00007400ff0b77ac */ /* 0x000e620008000800 */
[----:B------:R-:W-:Y:S01]  /*00f0*/  MOV R23, RZ ;  /* 0x000000ff00177202 */ /* 0x000fe20000000f00 */
[----:B------:R-:W-:Y:S01]  /*0100*/  IMAD R6, R18, UR10, R16 ;  /* 0x0000000a12067c24 */ /* 0x000fe2000f8e0210 */
[----:B------:R-:W-:Y:S01]  /*0110*/  UMOV UR5, 0x400 ;  /* 0x0000040000057882 */ /* 0x000fe20000000000 */
[----:B------:R-:W-:-:S03]  /*0120*/  UIADD3 UR4, UPT, UPT, UR10, 0x3f, URZ ;  /* 0x0000003f0a047890 */ /* 0x000fc6000fffe0ff */
[----:B------:R-:W2:Y:S01]  /*0130*/  LDC R0, c[0x0][0x3a0] ;  /* 0x0000e800ff007b82 */ /* 0x000ea20000000800 */
[----:B------:R-:W-:Y:S02]  /*0140*/  UIADD3 UR6, UPT, UPT, UR5, 0x4000, URZ ;  /* 0x0000400005067890 */ /* 0x000fe4000fffe0ff */
[----:B------:R-:W-:Y:S01]  /*0150*/  USHF.R.U32.HI UR4, URZ, 0x6, UR4 ;  /* 0x00000006ff047899 */ /* 0x000fe20008011604 */
[----:B------:R-:W3:Y:S04]  /*0160*/  LDCU.64 UR12, c[0x0][0x398] ;  /* 0x00007300ff0c77ac */ /* 0x000ee80008000a00 */
[----:B------:R-:W4:Y:S01]  /*0170*/  LDC.64 R20, c[0x0][0x380] ;  /* 0x0000e000ff147b82 */ /* 0x000f220000000a00 */
[----:B------:R-:W-:Y:S01]  /*0180*/  UIADD3 UR4, UPT, UPT, -UR4, URZ, URZ ;  /* 0x000000ff04047290 */ /* 0x000fe2000fffe1ff */
[----:B-1----:R-:W-:Y:S01]  /*0190*/  IMAD R7, R17, UR11, R16 ;  /* 0x0000000b11077c24 */ /* 0x002fe2000f8e0210 */
[----:B0-----:R-:W-:-:S04]  /*01a0*/  ULEA UR5, UR7, UR5, 0x18 ;  /* 0x0000000507057291 */ /* 0x001fc8000f8ec0ff */
[----:B------:R-:W-:Y:S01]  /*01b0*/  LEA R7, R2, R7, 0x6 ;  /* 0x0000000702077211 */ /* 0x000fe200078e30ff */
[----:B------:R-:W-:Y:S01]  /*01c0*/  ULEA UR6, UR7, UR6, 0x18 ;  /* 0x0000000607067291 */ /* 0x000fe2000f8ec0ff */
[----:B------:R-:W-:-:S05]  /*01d0*/  LEA R5, R17, UR5, 0x8 ;  /* 0x0000000511057c11 */ /* 0x000fca000f8e40ff */
[C---:B------:R-:W-:Y:S02]  /*01e0*/  LEA R3, R16.reuse, UR6, 0x2 ;  /* 0x0000000610037c11 */ /* 0x040fe4000f8e10ff */
[----:B------:R-:W-:Y:S02]  /*01f0*/  LEA R4, R16, R5, 0x2 ;  /* 0x0000000510047211 */ /* 0x000fe400078e10ff */
[----:B---3--:R-:W-:-:S07]  /*0200*/  LEA R2, R17, R3, 0x8 ;  /* 0x0000000311027211 */ /* 0x008fce00078e40ff */
.L_x_1:
[----:B--2---:R-:W-:Y:S01]  /*0210*/  ISETP.GE.AND P0, PT, R19, R0, PT ;  /* 0x000000001300720c */ /* 0x004fe20003f06270 */
[----:B------:R-:W-:Y:S01]  /*0220*/  HFMA2 R29, -RZ, RZ, 0, 0 ;  /* 0x00000000ff1d7431 */ /* 0x000fe200000001ff */
[----:B------:R-:W-:Y:S01]  /*0230*/  ISETP.GE.AND P1, PT, R16, UR13, PT ;  /* 0x0000000d10007c0c */ /* 0x000fe2000bf26270 */
[----:B----4-:R-:W-:Y:S01]  /*0240*/  IMAD.WIDE R8, R6, 0x4, R20 ;  /* 0x0000000406087825 */ /* 0x010fe200078e0214 */
[----:B------:R-:W-:Y:S02]  /*0250*/  ISETP.GE.OR P0, PT, R17, UR13, P0 ;  /* 0x0000000d11007c0c */ /* 0x000fe40008706670 */
[----:B------:R-:W-:Y:S02]  /*0260*/  ISETP.GE.OR P1, PT, R18, UR12, P1 ;  /* 0x0000000c12007c0c */ /* 0x000fe40008f26670 */
[----:B------:R-:W-:-:S09]  /*0270*/  MOV R27, RZ ;  /* 0x000000ff001b7202 */ /* 0x000fd20000000f00 */
[----:B------:R-:W0:Y:S02]  /*0280*/  @!P0 LDC.64 R10, c[0x0][0x388] ;  /* 0x0000e200ff0a8b82 */ /* 0x000e240000000a00 */
[----:B------:R-:W2:Y:S01]  /*0290*/  @!P1 LDG.E R27, desc[UR8][R8.64] ;  /* 0x00000008081b9981 */ /* 0x000ea2000c1e1900 */
[----:B0-----:R-:W-:-:S05]  /*02a0*/  @!P0 IMAD.WIDE R10, R7, 0x4, R10 ;  /* 0x00000004070a8825 */ /* 0x001fca00078e020a */
[----:B------:R-:W3:Y:S04]  /*02b0*/  @!P0 LDG.E R29, desc[UR8][R10.64] ;  /* 0x000000080a1d8981 */ /* 0x000ee8000c1e1900 */
[----:B--2---:R-:W-:Y:S04]  /*02c0*/  STS [R4], R27 ;  /* 0x0000001b04007388 */ /* 0x004fe80000000800 */
[----:B---3--:R-:W-:Y:S01]  /*02d0*/  STS [R2], R29 ;  /* 0x0000001d02007388 */ /* 0x008fe20000000800 */
[----:B------:R-:W-:Y:S06]  /*02e0*/  BAR.SYNC.DEFER_BLOCKING 0x0 ;  /* 0x0000000000007b1d */ /* 0x000fec0000010000 */
[----:B------:R-:W-:Y:S04]  /*02f0*/  LDS R22, [R3] ;  /* 0x0000000003167984 */ /* 0x000fe80000000800 */
[----:B------:R-:W0:Y:S04]  /*0300*/  LDS.128 R12, [R5] ;  /* 0x00000000050c7984 */ /* 0x000e280000000c00 */
[----:B------:R-:W1:Y:S04]  /*0310*/  LDS R26, [R3+0x100] ;  /* 0x00010000031a7984 */ /* 0x000e680000000800 */
[----:B------:R-:W2:Y:S04]  /*0320*/  LDS R25, [R3+0x200] ;  /* 0x0002000003197984 */ /* 0x000ea80000000800 */
[----:B------:R-:W3:Y:S04]  /*0330*/  LDS R24, [R3+0x300] ;  /* 0x0003000003187984 */ /* 0x000ee80000000800 */
[----:B------:R-:W-:Y:S01]  /*0340*/  LDS.128 R8, [R5+0x10] ;  /* 0x0000100005087984 */ /* 0x000fe20000000c00 */
[----:B0-----:R-:W-:-:S03]  /*0350*/  FFMA R12, R12, R22, R23 ;  /* 0x000000160c0c7223 */ /* 0x001fc60000000017 */
[----:B------:R-:W0:Y:S01]  /*0360*/  LDS R23, [R3+0x400] ;  /* 0x0004000003177984 */ /* 0x000e220000000800 */
[----:B-1----:R-:W-:-:S03]  /*0370*/  FFMA R12, R26, R13, R12 ;  /* 0x0000000d1a0c7223 */ /* 0x002fc6000000000c */
[----:B------:R-:W1:Y:S01]  /*0380*/  LDS R22, [R3+0x500] ;  /* 0x0005000003167984 */ /* 0x000e620000000800 */
[----:B--2---:R-:W-:-:S03]  /*0390*/  FFMA R13, R25, R14, R12 ;  /* 0x0000000e190d7223 */ /* 0x004fc6000000000c */
[----:B------:R-:W2:Y:S01]  /*03a0*/  LDS R25, [R3+0x600] ;  /* 0x0006000003197984 */ /* 0x000ea20000000800 */
[----:B---3--:R-:W-:-:S03]  /*03b0*/  FFMA R13, R24, R15, R13 ;  /* 0x0000000f180d7223 */ /* 0x008fc6000000000d */
[----:B------:R-:W3:Y:S04]  /*03c0*/  LDS R24, [R3+0x700] ;  /* 0x0007000003187984 */ /* 0x000ee80000000800 */
[----:B------:R-:W-:Y:S01]  /*03d0*/  LDS R26, [R3+0x3700] ;  /* 0x00370000031a7984 */ /* 0x000fe20000000800 */
[----:B0-----:R-:W-:-:S03]  /*03e0*/  FFMA R27, R8, R23, R13 ;  /* 0x00000017081b7223 */ /* 0x001fc6000000000d */
[----:B------:R-:W-:Y:S04]  /*03f0*/  LDS R23, [R3+0x800] ;  /* 0x0008000003177984 */ /* 0x000fe80000000800 */
[----:B------:R-:W0:Y:S01]  /*0400*/  LDS.128 R12, [R5+0x20] ;  /* 0x00002000050c7984 */ /* 0x000e220000000c00 */
[----:B-1----:R-:W-:-:S03]  /*0410*/  FFMA R8, R22, R9, R27 ;  /* 0x0000000916087223 */ /* 0x002fc6000000001b */
[----:B------:R-:W1:Y:S01]  /*0420*/  LDS R22, [R3+0x900] ;  /* 0x0009000003167984 */ /* 0x000e620000000800 */
[----:B--2---:R-:W-:-:S03]  /*0430*/  FFMA R9, R25, R10, R8 ;  /* 0x0000000a19097223 */ /* 0x004fc60000000008 */
[----:B------:R-:W2:Y:S01]  /*0440*/  LDS R25, [R3+0xa00] ;  /* 0x000a000003197984 */ /* 0x000ea20000000800 */
[----:B---3--:R-:W-:-:S03]  /*0450*/  FFMA R9, R24, R11, R9 ;  /* 0x0000000b18097223 */ /* 0x008fc60000000009 */
[----:B------:R-:W3:Y:S01]  /*0460*/  LDS R24, [R3+0xb00] ;  /* 0x000b000003187984 */ /* 0x000ee20000000800 */
        /* <DEDUP_REMOVED lines=98> */
[----:B------:R-:W-:Y:S04]  /*0a90*/  LDS R27, [R3+0x3800] ;  /* 0x00380000031b7984 */ /* 0x000fe80000000800 */
[----:B------:R-:W-:Y:S01]  /*0aa0*/  LDS R24, [R3+0x3900] ;  /* 0x0039000003187984 */ /* 0x000fe20000000800 */
[----:B0-----:R-:W-:-:S03]  /*0ab0*/  FFMA R23, R8, R23, R13 ;  /* 0x0000001708177223 */ /* 0x001fc6000000000d */
[----:B------:R-:W0:Y:S01]  /*0ac0*/  LDS.128 R12, [R5+0xe0] ;  /* 0x0000e000050c7984 */ /* 0x000e220000000c00 */
[----:B-1----:R-:W-:-:S03]  /*0ad0*/  FFMA R22, R22, R9, R23 ;  /* 0x0000000916167223 */ /* 0x002fc60000000017 */
[----:B------:R-:W1:Y:S01]  /*0ae0*/  LDS R23, [R3+0x3a00] ;  /* 0x003a000003177984 */ /* 0x000e620000000800 */
[----:B--2---:R-:W-:-:S03]  /*0af0*/  FFMA R25, R25, R10, R22 ;  /* 0x0000000a19197223 */ /* 0x004fc60000000016 */
[----:B------:R-:W2:Y:S01]  /*0b00*/  LDS R22, [R3+0x3b00] ;  /* 0x003b000003167984 */ /* 0x000ea20000000800 */
[----:B------:R-:W-:-:S03]  /*0b10*/  FFMA R11, R26, R11, R25 ;  /* 0x0000000b1a0b7223 */ /* 0x000fc60000000019 */
[----:B------:R-:W-:Y:S01]  /*0b20*/  LDS R25, [R3+0x3c00] ;  /* 0x003c000003197984 */ /* 0x000fe20000000800 */
[----:B0-----:R-:W-:-:S03]  /*0b30*/  FFMA R27, R12, R27, R11 ;  /* 0x0000001b0c1b7223 */ /* 0x001fc6000000000b */
[----:B------:R-:W0:Y:S01]  /*0b40*/  LDS.128 R8, [R5+0xf0] ;  /* 0x0000f00005087984 */ /* 0x000e220000000c00 */
[----:B------:R-:W-:-:S03]  /*0b50*/  FFMA R24, R24, R13, R27 ;  /* 0x0000000d18187223 */ /* 0x000fc6000000001b */
[----:B------:R-:W3:Y:S04]  /*0b60*/  LDS R27, [R3+0x3d00] ;  /* 0x003d0000031b7984 */ /* 0x000ee80000000800 */
[----:B------:R-:W4:Y:S04]  /*0b70*/  LDS R13, [R3+0x3e00] ;  /* 0x003e0000030d7984 */ /* 0x000f280000000800 */
[----:B------:R-:W5:Y:S01]  /*0b80*/  LDS R12, [R3+0x3f00] ;  /* 0x003f0000030c7984 */ /* 0x000f620000000800 */
[----:B-1----:R-:W-:Y:S01]  /*0b90*/  FFMA R23, R23, R14, R24 ;  /* 0x0000000e17177223 */ /* 0x002fe20000000018 */
[----:B------:R-:W-:-:S03]  /*0ba0*/  UIADD3 UR4, UPT, UPT, UR4, 0x1, URZ ;  /* 0x0000000104047890 */ /* 0x000fc6000fffe0ff */
[----:B--2---:R-:W-:Y:S01]  /*0bb0*/  FFMA R15, R22, R15, R23 ;  /* 0x0000000f160f7223 */ /* 0x004fe20000000017 */
[----:B------:R-:W-:Y:S01]  /*0bc0*/  UISETP.NE.AND UP0, UPT, UR4, URZ, UPT ;  /* 0x000000ff0400728c */ /* 0x000fe2000bf05270 */
[----:B------:R-:W-:Y:S02]  /*0bd0*/  IADD3 R6, PT, PT, R6, 0x40, RZ ;  /* 0x0000004006067810 */ /* 0x000fe40007ffe0ff */
[----:B------:R-:W-:Y:S02]  /*0be0*/  IADD3 R16, PT, PT, R16, 0x40, RZ ;  /* 0x0000004010107810 */ /* 0x000fe40007ffe0ff */
[----:B------:R-:W-:Y:S02]  /*0bf0*/  IADD3 R17, PT, PT, R17, 0x40, RZ ;  /* 0x0000004011117810 */ /* 0x000fe40007ffe0ff */
[----:B------:R-:W-:Y:S01]  /*0c00*/  LEA R7, R0, R7, 0x6 ;  /* 0x0000000700077211 */ /* 0x000fe200078e30ff */
[----:B0-----:R-:W-:-:S04]  /*0c10*/  FFMA R8, R8, R25, R15 ;  /* 0x0000001908087223 */ /* 0x001fc8000000000f */
[----:B---3--:R-:W-:-:S04]  /*0c20*/  FFMA R8, R27, R9, R8 ;  /* 0x000000091b087223 */ /* 0x008fc80000000008 */
[----:B----4-:R-:W-:-:S04]  /*0c30*/  FFMA R13, R13, R10, R8 ;  /* 0x0000000a0d0d7223 */ /* 0x010fc80000000008 */
[----:B-----5:R-:W-:Y:S01]  /*0c40*/  FFMA R23, R12, R11, R13 ;  /* 0x0000000b0c177223 */ /* 0x020fe2000000000d */
[----:B------:R-:W-:Y:S06]  /*0c50*/  BAR.SYNC.DEFER_BLOCKING 0x0 ;  /* 0x0000000000007b1d */ /* 0x000fec0000010000 */
[----:B------:R-:W-:Y:S05]  /*0c60*/  BRA.U UP0, `(.L_x_1) ;  /* 0xfffffff500687547 */ /* 0x000fea000b83ffff */
.L_x_0:
[----:B------:R-:W0:Y:S01]  /*0c70*/  LDCU UR4, c[0x0][0x398] ;  /* 0x00007300ff0477ac */ /* 0x000e220008000800 */
[----:B------:R-:W-:-:S04]  /*0c80*/  ISETP.GE.AND P0, PT, R19, UR14, PT ;  /* 0x0000000e13007c0c */ /* 0x000fc8000bf06270 */
[----:B0-----:R-:W-:-:S13]  /*0c90*/  ISETP.GE.OR P0, PT, R18, UR4, P0 ;  /* 0x0000000412007c0c */ /* 0x001fda0008706670 */
[----:B------:R-:W-:Y:S05]  /*0ca0*/  @P0 EXIT ;  /* 0x000000000000094d */ /* 0x000fea0003800000 */
[----:B------:R-:W0:Y:S01]  /*0cb0*/  LDC.64 R2, c[0x0][0x390] ;  /* 0x0000e400ff027b82 */ /* 0x000e220000000a00 */
[----:B------:R-:W-:-:S04]  /*0cc0*/  IMAD R19, R18, UR14, R19 ;  /* 0x0000000e12137c24 */ /* 0x000fc8000f8e0213 */
[----:B0-----:R-:W-:-:S05]  /*0cd0*/  IMAD.WIDE.U32 R2, R19, 0x4, R2 ;  /* 0x0000000413027825 */ /* 0x001fca00078e0002 */
[----:B------:R-:W-:Y:S01]  /*0ce0*/  STG.E desc[UR8][R2.64], R23 ;  /* 0x0000001702007986 */ /* 0x000fe2000c101908 */
[----:B------:R-:W-:Y:S05]  /*0cf0*/  EXIT ;  /* 0x000000000000794d */ /* 0x000fea0003800000 */
.L_x_2:
[----:B------:R-:W-:-:S00]  /*0d00*/  BRA `(.L_x_2) ;  /* 0xfffffffc00fc7947 */ /* 0x000fc0000383ffff */
[----:B------:R-:W-:-:S00]  /*0d10*/  NOP ;  /* 0x0000000000007918 */ /* 0x000fc00000000000 */
        /* <DEDUP_REMOVED lines=14> */
.L_x_8:


//--------------------- .text._Z15MatrixMulKernelPfS_S_iii --------------------------
	.section	.text._Z15MatrixMulKernelPfS_S_iii,"ax",@progbits
	.align	128
        .global         _Z15MatrixMulKernelPfS_S_iii
        .type           _Z15MatrixMulKernelPfS_S_iii,@function
        .size           _Z15MatrixMulKernelPfS_S_iii,(.L_x_9 - _Z15MatrixMulKernelPfS_S_iii)
        .other          _Z15MatrixMulKernelPfS_S_iii,@"STO_CUDA_ENTRY STV_DEFAULT"
_Z15MatrixMulKernelPfS_S_iii:
.text._Z15MatrixMulKernelPfS_S_iii:
[----:B------:R-:W-:Y:S01]  /*0000*/  LDC R1, c[0x0][0x37c] ;  /* 0x0000df00ff017b82 */ /* 0x000fe20000000800 */
[----:B------:R-:W0:Y:S07]  /*0010*/  S2R R3, SR_TID.X ;  /* 0x0000000000037919 */ /* 0x000e2e0000002100 */
[----:B------:R-:W0:Y:S01]  /*0020*/  S2UR UR4, SR_CTAID.X ;  /* 0x00000000000479c3 */ /* 0x000e220000002500 */
[----:B------:R-:W1:Y:S01]  /*0030*/  LDCU UR6, c[0x0][0x398] ;  /* 0x00007300ff0677ac */ /* 0x000e620008000800 */
[----:B------:R-:W2:Y:S06]  /*0040*/  S2R R5, SR_TID.Y ;  /* 0x0000000000057919 */ /* 0x000eac0000002200 */
[----:B------:R-:W0:Y:S08]  /*0050*/  LDC R0, c[0x0][0x360] ;  /* 0x0000d800ff007b82 */ /* 0x000e300000000800 */
[----:B------:R-:W2:Y:S08]  /*0060*/  S2UR UR5, SR_CTAID.Y ;  /* 0x00000000000579c3 */ /* 0x000eb00000002600 */
[----:B------:R-:W2:Y:S08]  /*0070*/  LDC R16, c[0x0][0x364] ;  /* 0x0000d900ff107b82 */ /* 0x000eb00000000800 */
[----:B------:R-:W3:Y:S01]  /*0080*/  LDC R17, c[0x0][0x3a0] ;  /* 0x0000e800ff117b82 */ /* 0x000ee20000000800 */
[----:B0-----:R-:W-:-:S02]  /*0090*/  IMAD R0, R0, UR4, R3 ;  /* 0x0000000400007c24 */ /* 0x001fc4000f8e0203 */
[----:B--2---:R-:W-:-:S03]  /*00a0*/  IMAD R16, R16, UR5, R5 ;  /* 0x0000000510107c24 */ /* 0x004fc6000f8e0205 */
[----:B---3--:R-:W-:-:S04]  /*00b0*/  ISETP.GE.AND P0, PT, R0, R17, PT ;  /* 0x000000110000720c */ /* 0x008fc80003f06270 */
[----:B-1----:R-:W-:-:S13]  /*00c0*/  ISETP.GE.OR P0, PT, R16, UR6, P0 ;  /* 0x0000000610007c0c */ /* 0x002fda0008706670 */
[----:B------:R-:W-:Y:S05]  /*00d0*/  @P0 EXIT ;  /* 0x000000000000094d */ /* 0x000fea0003800000 */
[----:B------:R-:W0:Y:S01]  /*00e0*/  LDC R19, c[0x0][0x39c] ;  /* 0x0000e700ff137b82 */ /* 0x000e220000000800 */
[----:B------:R-:W1:Y:S01]  /*00f0*/  LDCU.64 UR4, c[0x0][0x358] ;  /* 0x00006b00ff0477ac */ /* 0x000e620008000a00 */
[----:B------:R-:W-:Y:S01]  /*0100*/  HFMA2 R24, -RZ, RZ, 0, 0 ;  /* 0x00000000ff187431 */ /* 0x000fe200000001ff */
[----:B0-----:R-:W-:-:S13]  /*0110*/  ISETP.GE.AND P0, PT, R19, 0x1, PT ;  /* 0x000000011300780c */ /* 0x001fda0003f06270 */
[----:B-1----:R-:W-:Y:S05]  /*0120*/  @!P0 BRA `(.L_x_3) ;  /* 0x0000000400e08947 */ /* 0x002fea0003800000 */
[C---:B------:R-:W-:Y:S01]  /*0130*/  ISETP.GE.U32.AND P1, PT, R19.reuse, 0x8, PT ;  /* 0x000000081300780c */ /* 0x040fe20003f26070 */
[----:B------:R-:W-:Y:S01]  /*0140*/  IMAD R20, R16, R19, RZ ;  /* 0x0000001310147224 */ /* 0x000fe200078e02ff */
[----:B------:R-:W-:Y:S02]  /*0150*/  LOP3.LUT R27, R19, 0x7, RZ, 0xc0, !PT ;  /* 0x00000007131b7812 */ /* 0x000fe400078ec0ff */
[----:B------:R-:W-:Y:S02]  /*0160*/  MOV R24, RZ ;  /* 0x000000ff00187202 */ /* 0x000fe40000000f00 */
[----:B------:R-:W-:Y:S02]  /*0170*/  ISETP.NE.AND P0, PT, R27, RZ, PT ;  /* 0x000000ff1b00720c */ /* 0x000fe40003f05270 */
[----:B------:R-:W-:-:S05]  /*0180*/  MOV R21, RZ ;  /* 0x000000ff00157202 */ /* 0x000fca0000000f00 */
[----:B------:R-:W-:Y:S06]  /*0190*/  @!P1 BRA `(.L_x_4) ;  /* 0x0000000000c49947 */ /* 0x000fec0003800000 */
[----:B------:R-:W0:Y:S01]  /*01a0*/  LDC.64 R2, c[0x0][0x380] ;  /* 0x0000e000ff027b82 */ /* 0x000e220000000a00 */
[----:B------:R-:W-:Y:S02]  /*01b0*/  LOP3.LUT R21, R19, 0x7ffffff8, RZ, 0xc0, !PT ;  /* 0x7ffffff813157812 */ /* 0x000fe400078ec0ff */
[----:B------:R-:W-:Y:S02]  /*01c0*/  MOV R24, RZ ;  /* 0x000000ff00187202 */ /* 0x000fe40000000f00 */
[----:B------:R-:W-:Y:S02]  /*01d0*/  MOV R18, R0 ;  /* 0x0000000000127202 */ /* 0x000fe40000000f00 */
[----:B------:R-:W-:Y:S01]  /*01e0*/  IADD3 R22, PT, PT, -R21, RZ, RZ ;  /* 0x000000ff15167210 */ /* 0x000fe20007ffe1ff */
[----:B0-----:R-:W-:-:S03]  /*01f0*/  IMAD.WIDE.U32 R2, R20, 0x4, R2 ;  /* 0x0000000414027825 */ /* 0x001fc600078e0002 */
[----:B------:R-:W-:-:S04]  /*0200*/  IADD3 R4, P1, PT, R2, 0x10, RZ ;  /* 0x0000001002047810 */ /* 0x000fc80007f3e0ff */
[----:B------:R-:W-:-:S09]  /*0210*/  IADD3.X R5, PT, PT, RZ, R3, RZ, P1, !PT ;  /* 0x00000003ff057210 */ /* 0x000fd20000ffe4ff */
.L_x_5:
[----:B------:R-:W0:Y:S01]  /*0220*/  LDC.64 R14, c[0x0][0x388] ;  /* 0x0000e200ff0e7b82 */ /* 0x000e220000000a00 */
[----:B------:R-:W-:Y:S02]  /*0230*/  MOV R2, R4 ;  /* 0x0000000400027202 */ /* 0x000fe40000000f00 */
[----:B------:R-:W-:-:S05]  /*0240*/  MOV R3, R5 ;  /* 0x0000000500037202 */ /* 0x000fca0000000f00 */
[----:B------:R-:W2:Y:S04]  /*0250*/  LDG.E R25, desc[UR4][R2.64+-0x10] ;  /* 0xfffff00402197981 */ /* 0x000ea8000c1e1900 */
[----:B------:R-:W3:Y:S04]  /*0260*/  LDG.E R23, desc[UR4][R2.64+-0xc] ;  /* 0xfffff40402177981 */ /* 0x000ee8000c1e1900 */
[----:B------:R-:W4:Y:S04]  /*0270*/  LDG.E R29, desc[UR4][R2.64+-0x8] ;  /* 0xfffff804021d7981 */ /* 0x000f28000c1e1900 */
[----:B------:R-:W5:Y:S01]  /*0280*/  LDG.E R28, desc[UR4][R2.64+-0x4] ;  /* 0xfffffc04021c7981 */ /* 0x000f62000c1e1900 */
[----:B0-----:R-:W-:-:S05]  /*0290*/  IMAD.WIDE R14, R18, 0x4, R14 ;  /* 0x00000004120e7825 */ /* 0x001fca00078e020e */
[----:B------:R0:W2:Y:S01]  /*02a0*/  LDG.E R26, desc[UR4][R14.64] ;  /* 0x000000040e1a7981 */ /* 0x0000a2000c1e1900 */
[----:B------:R-:W-:-:S04]  /*02b0*/  IMAD.WIDE R12, R17, 0x4, R14 ;  /* 0x00000004110c7825 */ /* 0x000fc800078e020e */
[C---:B------:R-:W-:Y:S02]  /*02c0*/  IMAD.WIDE R4, R17.reuse, 0x4, R12 ;  /* 0x0000000411047825 */ /* 0x040fe400078e020c */
[----:B------:R-:W3:Y:S02]  /*02d0*/  LDG.E R12, desc[UR4][R12.64] ;  /* 0x000000040c0c7981 */ /* 0x000ee4000c1e1900 */
[C---:B------:R-:W-:Y:S02]  /*02e0*/  IMAD.WIDE R8, R17.reuse, 0x4, R4 ;  /* 0x0000000411087825 */ /* 0x040fe400078e0204 */
[----:B------:R-:W4:Y:S02]  /*02f0*/  LDG.E R4, desc[UR4][R4.64] ;  /* 0x0000000404047981 */ /* 0x000f24000c1e1900 */
[C---:B------:R-:W-:Y:S02]  /*0300*/  IMAD.WIDE R6, R17.reuse, 0x4, R8 ;  /* 0x0000000411067825 */ /* 0x040fe400078e0208 */
[----:B------:R-:W5:Y:S02]  /*0310*/  LDG.E R8, desc[UR4][R8.64] ;  /* 0x0000000408087981 */ /* 0x000f64000c1e1900 */
[----:B------:R-:W-:-:S02]  /*0320*/  IMAD.WIDE R10, R17, 0x4, R6 ;  /* 0x00000004110a7825 */ /* 0x000fc400078e0206 */
[----:B------:R-:W5:Y:S04]  /*0330*/  LDG.E R5, desc[UR4][R2.64] ;  /* 0x0000000402057981 */ /* 0x000f68000c1e1900 */
[----:B------:R-:W5:Y:S01]  /*0340*/  LDG.E R6, desc[UR4][R6.64] ;  /* 0x0000000406067981 */ /* 0x000f62000c1e1900 */
[----:B0-----:R-:W-:-:S03]  /*0350*/  IMAD.WIDE R14, R17, 0x4, R10 ;  /* 0x00000004110e7825 */ /* 0x001fc600078e020a */
[----:B------:R-:W5:Y:S04]  /*0360*/  LDG.E R10, desc[UR4][R10.64] ;  /* 0x000000040a0a7981 */ /* 0x000f68000c1e1900 */
[----:B------:R-:W5:Y:S04]  /*0370*/  LDG.E R13, desc[UR4][R14.64] ;  /* 0x000000040e0d7981 */ /* 0x000f68000c1e1900 */
[----:B------:R-:W5:Y:S04]  /*0380*/  LDG.E R7, desc[UR4][R2.64+0x4] ;  /* 0x0000040402077981 */ /* 0x000f68000c1e1900 */
[----:B------:R-:W5:Y:S01]  /*0390*/  LDG.E R9, desc[UR4][R2.64+0xc] ;  /* 0x00000c0402097981 */ /* 0x000f62000c1e1900 */
[----:B--2---:R-:W-:Y:S01]  /*03a0*/  FFMA R26, R25, R26, R24 ;  /* 0x0000001a191a7223 */ /* 0x004fe20000000018 */
[----:B------:R-:W-:-:S02]  /*03b0*/  IMAD.WIDE R24, R17, 0x4, R14 ;  /* 0x0000000411187825 */ /* 0x000fc400078e020e */
[----:B------:R-:W2:Y:S04]  /*03c0*/  LDG.E R14, desc[UR4][R2.64+0x8] ;  /* 0x00000804020e7981 */ /* 0x000ea8000c1e1900 */
[----:B------:R-:W2:Y:S01]  /*03d0*/  LDG.E R24, desc[UR4][R24.64] ;  /* 0x0000000418187981 */ /* 0x000ea2000c1e1900 */
[----:B---3--:R-:W-:Y:S01]  /*03e0*/  FFMA R12, R23, R12, R26 ;  /* 0x0000000c170c7223 */ /* 0x008fe2000000001a */
[----:B------:R-:W-:-:S03]  /*03f0*/  IADD3 R22, PT, PT, R22, 0x8, RZ ;  /* 0x0000000816167810 */ /* 0x000fc60007ffe0ff */
[----:B----4-:R-:W-:Y:S01]  /*0400*/  FFMA R29, R29, R4, R12 ;  /* 0x000000041d1d7223 */ /* 0x010fe2000000000c */
[----:B------:R-:W-:-:S03]  /*0410*/  ISETP.NE.AND P1, PT, R22, RZ, PT ;  /* 0x000000ff1600720c */ /* 0x000fc60003f25270 */
[----:B-----5:R-:W-:Y:S01]  /*0420*/  FFMA R8, R28, R8, R29 ;  /* 0x000000081c087223 */ /* 0x020fe2000000001d */
[----:B------:R-:W-:-:S03]  /*0430*/  IADD3 R4, P2, PT, R2, 0x20, RZ ;  /* 0x0000002002047810 */ /* 0x000fc60007f5e0ff */
[----:B------:R-:W-:Y:S01]  /*0440*/  FFMA R6, R5, R6, R8 ;  /* 0x0000000605067223 */ /* 0x000fe20000000008 */
[----:B------:R-:W-:Y:S02]  /*0450*/  IADD3.X R5, PT, PT, RZ, R3, RZ, P2, !PT ;  /* 0x00000003ff057210 */ /* 0x000fe400017fe4ff */
[----:B------:R-:W-:Y:S01]  /*0460*/  LEA R18, R17, R18, 0x3 ;  /* 0x0000001211127211 */ /* 0x000fe200078e18ff */
[----:B------:R-:W-:-:S04]  /*0470*/  FFMA R7, R7, R10, R6 ;  /* 0x0000000a07077223 */ /* 0x000fc80000000006 */
[----:B--2---:R-:W-:-:S04]  /*0480*/  FFMA R14, R14, R13, R7 ;  /* 0x0000000d0e0e7223 */ /* 0x004fc80000000007 */
[----:B------:R-:W-:Y:S01]  /*0490*/  FFMA R24, R9, R24, R14 ;  /* 0x0000001809187223 */ /* 0x000fe2000000000e */
[----:B------:R-:W-:Y:S06]  /*04a0*/  @P1 BRA `(.L_x_5) ;  /* 0xfffffffc005c1947 */ /* 0x000fec000383ffff */
.L_x_4:
[----:B------:R-:W-:Y:S05]  /*04b0*/  @!P0 BRA `(.L_x_3) ;  /* 0x0000000000fc8947 */ /* 0x000fea0003800000 */
[----:B------:R-:W-:Y:S02]  /*04c0*/  ISETP.GE.U32.AND P1, PT, R27, 0x4, PT ;  /* 0x000000041b00780c */ /* 0x000fe40003f26070 */
[----:B------:R-:W-:-:S04]  /*04d0*/  LOP3.LUT R14, R19, 0x3, RZ, 0xc0, !PT ;  /* 0x00000003130e7812 */ /* 0x000fc800078ec0ff */
[----:B------:R-:W-:-:S07]  /*04e0*/  ISETP.NE.AND P0, PT, R14, RZ, PT ;  /* 0x000000ff0e00720c */ /* 0x000fce0003f05270 */
[----:B------:R-:W-:Y:S06]  /*04f0*/  @!P1 BRA `(.L_x_6) ;  /* 0x00000000006c9947 */ /* 0x000fec0003800000 */
[----:B------:R-:W0:Y:S01]  /*0500*/  LDC.64 R4, c[0x0][0x388] ;  /* 0x0000e200ff047b82 */ /* 0x000e220000000a00 */
[----:B------:R-:W1:Y:S01]  /*0510*/  LDCU.64 UR6, c[0x0][0x380] ;  /* 0x00007000ff0677ac */ /* 0x000e620008000a00 */
[----:B------:R-:W-:Y:S01]  /*0520*/  IMAD R7, R21, R17, R0 ;  /* 0x0000001115077224 */ /* 0x000fe200078e0200 */
[CC--:B------:R-:W-:Y:S02]  /*0530*/  IADD3 R3, PT, PT, R20.reuse, R21.reuse, RZ ;  /* 0x0000001514037210 */ /* 0x0c0fe40007ffe0ff */
[----:B------:R-:W-:-:S03]  /*0540*/  IADD3 R8, P1, PT, R20, R21, RZ ;  /* 0x0000001514087210 */ /* 0x000fc60007f3e0ff */
[----:B------:R-:W2:Y:S01]  /*0550*/  LDC.64 R12, c[0x0][0x380] ;  /* 0x0000e000ff0c7b82 */ /* 0x000ea20000000a00 */
[----:B0-----:R-:W-:-:S04]  /*0560*/  IMAD.WIDE R4, R7, 0x4, R4 ;  /* 0x0000000407047825 */ /* 0x001fc800078e0204 */
[----:B------:R-:W-:Y:S02]  /*0570*/  IMAD.WIDE R6, R17, 0x4, R4 ;  /* 0x0000000411067825 */ /* 0x000fe400078e0204 */
[----:B------:R-:W3:Y:S02]  /*0580*/  LDG.E R4, desc[UR4][R4.64] ;  /* 0x0000000404047981 */ /* 0x000ee4000c1e1900 */
[----:B--2---:R-:W-:Y:S01]  /*0590*/  IMAD.WIDE.U32 R12, R3, 0x4, R12 ;  /* 0x00000004030c7825 */ /* 0x004fe200078e000c */
[----:B------:R-:W-:Y:S02]  /*05a0*/  IADD3.X R3, PT, PT, RZ, RZ, RZ, P1, !PT ;  /* 0x000000ffff037210 */ /* 0x000fe40000ffe4ff */
[----:B-1----:R-:W-:-:S03]  /*05b0*/  LEA R2, P1, R8, UR6, 0x2 ;  /* 0x0000000608027c11 */ /* 0x002fc6000f8210ff */
[----:B------:R-:W3:Y:S01]  /*05c0*/  LDG.E R13, desc[UR4][R12.64] ;  /* 0x000000040c0d7981 */ /* 0x000ee2000c1e1900 */
[----:B------:R-:W-:Y:S01]  /*05d0*/  LEA.HI.X R3, R8, UR7, R3, 0x2, P1 ;  /* 0x0000000708037c11 */ /* 0x000fe200088f1403 */
[C---:B------:R-:W-:Y:S02]  /*05e0*/  IMAD.WIDE R8, R17.reuse, 0x4, R6 ;  /* 0x0000000411087825 */ /* 0x040fe400078e0206 */
[----:B------:R-:W2:Y:S04]  /*05f0*/  LDG.E R6, desc[UR4][R6.64] ;  /* 0x0000000406067981 */ /* 0x000ea8000c1e1900 */
[----:B------:R-:W2:Y:S01]  /*0600*/  LDG.E R15, desc[UR4][R2.64+0x4] ;  /* 0x00000404020f7981 */ /* 0x000ea2000c1e1900 */
[----:B------:R-:W-:-:S03]  /*0610*/  IMAD.WIDE R10, R17, 0x4, R8 ;  /* 0x00000004110a7825 */ /* 0x000fc600078e0208 */
[----:B------:R-:W4:Y:S04]  /*0620*/  LDG.E R22, desc[UR4][R8.64] ;  /* 0x0000000408167981 */ /* 0x000f28000c1e1900 */
[----:B------:R-:W4:Y:S04]  /*0630*/  LDG.E R18, desc[UR4][R2.64+0x8] ;  /* 0x0000080402127981 */ /* 0x000f28000c1e1900 */
[----:B------:R-:W5:Y:S04]  /*0640*/  LDG.E R26, desc[UR4][R2.64+0xc] ;  /* 0x00000c04021a7981 */ /* 0x000f68000c1e1900 */
[----:B------:R-:W5:Y:S01]  /*0650*/  LDG.E R10, desc[UR4][R10.64] ;  /* 0x000000040a0a7981 */ /* 0x000f62000c1e1900 */
[----:B------:R-:W-:Y:S01]  /*0660*/  IADD3 R21, PT, PT, R21, 0x4, RZ ;  /* 0x0000000415157810 */ /* 0x000fe20007ffe0ff */
[----:B---3--:R-:W-:-:S04]  /*0670*/  FFMA R24, R13, R4, R24 ;  /* 0x000000040d187223 */ /* 0x008fc80000000018 */
[----:B--2---:R-:W-:-:S04]  /*0680*/  FFMA R15, R15, R6, R24 ;  /* 0x000000060f0f7223 */ /* 0x004fc80000000018 */
[----:B----4-:R-:W-:-:S04]  /*0690*/  FFMA R15, R18, R22, R15 ;  /* 0x00000016120f7223 */ /* 0x010fc8000000000f */
[----:B-----5:R-:W-:-:S07]  /*06a0*/  FFMA R24, R26, R10, R15 ;  /* 0x0000000a1a187223 */ /* 0x020fce000000000f */
.L_x_6:
[----:B------:R-:W-:Y:S05]  /*06b0*/  @!P0 BRA `(.L_x_3) ;  /* 0x00000000007c8947 */ /* 0x000fea0003800000 */
[----:B------:R-:W-:Y:S01]  /*06c0*/  ISETP.NE.AND P1, PT, R14, 0x1, PT ;  /* 0x000000010e00780c */ /* 0x000fe20003f25270 */
[----:B------:R-:W0:Y:S01]  /*06d0*/  LDC.64 R10, c[0x0][0x380] ;  /* 0x0000e000ff0a7b82 */ /* 0x000e220000000a00 */
[----:B------:R-:W-:-:S04]  /*06e0*/  LOP3.LUT R19, R19, 0x1, RZ, 0xc0, !PT ;  /* 0x0000000113137812 */ /* 0x000fc800078ec0ff */
[----:B------:R-:W-:-:S03]  /*06f0*/  ISETP.NE.U32.AND P0, PT, R19, 0x1, PT ;  /* 0x000000011300780c */ /* 0x000fc60003f05070 */
[----:B------:R-:W1:Y:S04]  /*0700*/  LDC.64 R8, c[0x0][0x388] ;  /* 0x0000e200ff087b82 */ /* 0x000e680000000a00 */
[CC--:B------:R-:W-:Y:S02]  /*0710*/  @P1 IADD3 R13, PT, PT, R20.reuse, R21.reuse, RZ ;  /* 0x00000015140d1210 */ /* 0x0c0fe40007ffe0ff */
[----:B------:R-:W-:Y:S02]  /*0720*/  @P1 IADD3 R12, P2, PT, R20, R21, RZ ;  /* 0x00000015140c1210 */ /* 0x000fe40007f5e0ff */
[----:B------:R-:W2:Y:S02]  /*0730*/  @P1 LDC.64 R2, c[0x0][0x380] ;  /* 0x0000e000ff021b82 */ /* 0x000ea40000000a00 */
[----:B------:R-:W-:-:S06]  /*0740*/  @P1 IADD3.X R14, PT, PT, RZ, RZ, RZ, P2, !PT ;  /* 0x000000ffff0e1210 */ /* 0x000fcc00017fe4ff */
[----:B------:R-:W3:Y:S01]  /*0750*/  LDC.64 R4, c[0x0][0x380] ;  /* 0x0000e000ff047b82 */ /* 0x000ee20000000a00 */
[----:B0-----:R-:W-:-:S04]  /*0760*/  @P1 IMAD.WIDE.U32 R10, R13, 0x4, R10 ;  /* 0x000000040d0a1825 */ /* 0x001fc800078e000a */
[C---:B------:R-:W-:Y:S01]  /*0770*/  @P1 IMAD R13, R21.reuse, R17, R0 ;  /* 0x00000011150d1224 */ /* 0x040fe200078e0200 */
[----:B------:R-:W-:Y:S01]  /*0780*/  @P1 IADD3 R21, PT, PT, R21, 0x2, RZ ;  /* 0x0000000215151810 */ /* 0x000fe20007ffe0ff */
[----:B------:R-:W4:Y:S01]  /*0790*/  @P1 LDG.E R11, desc[UR4][R10.64] ;  /* 0x000000040a0b1981 */ /* 0x000f22000c1e1900 */
[----:B------:R-:W0:Y:S01]  /*07a0*/  LDC.64 R6, c[0x0][0x388] ;  /* 0x0000e200ff067b82 */ /* 0x000e220000000a00 */
[----:B-1----:R-:W-:Y:S01]  /*07b0*/  @P1 IMAD.WIDE R8, R13, 0x4, R8 ;  /* 0x000000040d081825 */ /* 0x002fe200078e0208 */
[----:B------:R-:W-:Y:S02]  /*07c0*/  @!P0 IADD3 R15, PT, PT, R20, R21, RZ ;  /* 0x00000015140f8210 */ /* 0x000fe40007ffe0ff */
[----:B--2---:R-:W-:Y:S01]  /*07d0*/  @P1 LEA R2, P2, R12, R2, 0x2 ;  /* 0x000000020c021211 */ /* 0x004fe200078410ff */
[----:B------:R-:W-:-:S03]  /*07e0*/  @!P0 IMAD R21, R21, R17, R0 ;  /* 0x0000001115158224 */ /* 0x000fc600078e0200 */
[----:B------:R-:W-:Y:S01]  /*07f0*/  @P1 LEA.HI.X R3, R12, R3, R14, 0x2, P2 ;  /* 0x000000030c031211 */ /* 0x000fe200010f140e */
[----:B------:R-:W-:Y:S01]  /*0800*/  @P1 IMAD.WIDE R12, R17, 0x4, R8 ;  /* 0x00000004110c1825 */ /* 0x000fe200078e0208 */
[----:B------:R-:W4:Y:S03]  /*0810*/  @P1 LDG.E R14, desc[UR4][R8.64] ;  /* 0x00000004080e1981 */ /* 0x000f26000c1e1900 */
[----:B---3--:R-:W-:Y:S01]  /*0820*/  @!P0 IMAD.WIDE.U32 R4, R15, 0x4, R4 ;  /* 0x000000040f048825 */ /* 0x008fe200078e0004 */
[----:B------:R-:W2:Y:S04]  /*0830*/  @P1 LDG.E R2, desc[UR4][R2.64+0x4] ;  /* 0x0000040402021981 */ /* 0x000ea8000c1e1900 */
[----:B------:R-:W2:Y:S01]  /*0840*/  @P1 LDG.E R12, desc[UR4][R12.64] ;  /* 0x000000040c0c1981 */ /* 0x000ea2000c1e1900 */
[----:B0-----:R-:W-:-:S03]  /*0850*/  @!P0 IMAD.WIDE R6, R21, 0x4, R6 ;  /* 0x0000000415068825 */ /* 0x001fc600078e0206 */
[----:B------:R-:W3:Y:S04]  /*0860*/  @!P0 LDG.E R5, desc[UR4][R4.64] ;  /* 0x0000000404058981 */ /* 0x000ee8000c1e1900 */
[----:B------:R-:W3:Y:S01]  /*0870*/  @!P0 LDG.E R6, desc[UR4][R6.64] ;  /* 0x0000000406068981 */ /* 0x000ee2000c1e1900 */
[----:B----4-:R-:W-:-:S04]  /*0880*/  @P1 FFMA R11, R11, R14, R24 ;  /* 0x0000000e0b0b1223 */ /* 0x010fc80000000018 */
[----:B--2---:R-:W-:-:S04]  /*0890*/  @P1 FFMA R24, R2, R12, R11 ;  /* 0x0000000c02181223 */ /* 0x004fc8000000000b */
[----:B---3--:R-:W-:-:S07]  /*08a0*/  @!P0 FFMA R24, R5, R6, R24 ;  /* 0x0000000605188223 */ /* 0x008fce0000000018 */
.L_x_3:
[----:B------:R-:W0:Y:S01]  /*08b0*/  LDC.64 R2, c[0x0][0x390] ;  /* 0x0000e400ff027b82 */ /* 0x000e220000000a00 */
[----:B------:R-:W-:-:S04]  /*08c0*/  IMAD R17, R16, R17, R0 ;  /* 0x0000001110117224 */ /* 0x000fc800078e0200 */
[----:B0-----:R-:W-:-:S05]  /*08d0*/  IMAD.WIDE R2, R17, 0x4, R2 ;  /* 0x0000000411027825 */ /* 0x001fca00078e0202 */
[----:B------:R-:W-:Y:S01]  /*08e0*/  STG.E desc[UR4][R2.64], R24 ;  /* 0x0000001802007986 */ /* 0x000fe2000c101904 */
[----:B------:R-:W-:Y:S05]  /*08f0*/  EXIT ;  /* 0x000000000000794d */ /* 0x000fea0003800000 */
.L_x_7:
        /* <DEDUP_REMOVED lines=16> */
.L_x_9:


//--------------------- .nv.shared._Z20TiledMatrixMulKernelPfS_S_iii --------------------------
	.section	.nv.shared._Z20TiledMatrixMulKernelPfS_S_iii,"aw",@nobits
	.sectionflags	@""
	.align	4
.nv.shared._Z20TiledMatrixMulKernelPfS_S_iii:
	.zero		33792


//--------------------- .nv.shared.reserved.0     --------------------------
	.section	.nv.shared.reserved.0,"aw",@nobits
	.weak		__nv_reservedSMEM_offset_0_alias
	.size		__nv_reservedSMEM_offset_0_alias, 0, 64
	.other		__nv_reservedSMEM_offset_0_alias,@"STO_CUDA_RESERVED_SHARED STV_DEFAULT"
__nv_reservedSMEM_offset_0_alias:
	.zero		0
	.zero		64


//--------------------- .nv.constant0._Z20TiledMatrixMulKernelPfS_S_iii --------------------------
	.section	.nv.constant0._Z20TiledMatrixMulKernelPfS_S_iii,"a",@progbits
	.sectionflags	@""
	.align	4
.nv.constant0._Z20TiledMatrixMulKernelPfS_S_iii:
	.zero		932


//--------------------- .nv.constant0._Z15MatrixMulKernelPfS_S_iii --------------------------
	.section	.nv.constant0._Z15MatrixMulKernelPfS_S_iii,"a",@progbits
	.sectionflags	@""
	.align	4
.nv.constant0._Z15MatrixMulKernelPfS_S_iii:
	.zero		932


//--------------------- SYMBOLS --------------------------

	.type		.nv.reservedSmem.offset0,@object
	.size		.nv.reservedSmem.offset0,0x4
	.type		.nv.reservedSmem.cap,@object
	.size		.nv.reservedSmem.cap,0x4
